	.headerflags	@"EF_CUDA_TEXMODE_UNIFIED EF_CUDA_64BIT_ADDRESS EF_CUDA_ACCELERATORS EF_CUDA_SM90 EF_CUDA_VIRTUAL_SM(EF_CUDA_SM90)"
	.elftype	@"ET_EXEC"


//--------------------- .nv.info                  --------------------------
	.section	.nv.info,"",@"SHT_CUDA_INFO"
	.align	4


	//----- nvinfo : EIATTR_REGCOUNT
	.align		4
        /*0000*/ 	.byte	0x04, 0x2f
        /*0002*/ 	.short	(.L_3 - .L_2)
	.align		4
.L_2:
        /*0004*/ 	.word	index@(triton_poi_fused__weight_norm_interface_0)
        /*0008*/ 	.word	0x0000000c


	//----- nvinfo : EIATTR_MIN_STACK_SIZE
	.align		4
.L_3:
        /*000c*/ 	.byte	0x04, 0x12
        /*000e*/ 	.short	(.L_5 - .L_4)
	.align		4
.L_4:
        /*0010*/ 	.word	index@(triton_poi_fused__weight_norm_interface_0)
        /*0014*/ 	.word	0x00000000


	//----- nvinfo : EIATTR_FRAME_SIZE
	.align		4
.L_5:
        /*0018*/ 	.byte	0x04, 0x11
        /*001a*/ 	.short	(.L_7 - .L_6)
	.align		4
.L_6:
        /*001c*/ 	.word	index@(triton_poi_fused__weight_norm_interface_0)
        /*0020*/ 	.word	0x00000000


	//----- nvinfo : EIATTR_MIN_STACK_SIZE
	.align		4
.L_7:
        /*0024*/ 	.byte	0x04, 0x12
        /*0026*/ 	.short	(.L_9 - .L_8)
	.align		4
.L_8:
        /*0028*/ 	.word	index@(triton_poi_fused__weight_norm_interface_0)
        /*002c*/ 	.word	0x00000000
.L_9:


//--------------------- .nv.info.triton_poi_fused__weight_norm_interface_0 --------------------------
	.section	.nv.info.triton_poi_fused__weight_norm_interface_0,"",@"SHT_CUDA_INFO"
	.sectionflags	@""
	.align	4


	//----- nvinfo : EIATTR_CUDA_API_VERSION
	.align		4
        /*0000*/ 	.byte	0x04, 0x37
        /*0002*/ 	.short	(.L_11 - .L_10)
.L_10:
        /*0004*/ 	.word	0x0000007c


	//----- nvinfo : EIATTR_KPARAM_INFO
	.align		4
.L_11:
        /*0008*/ 	.byte	0x04, 0x17
        /*000a*/ 	.short	(.L_13 - .L_12)
.L_12:
        /*000c*/ 	.word	0x00000000
        /*0010*/ 	.short	0x0002
        /*0012*/ 	.short	0x0010
        /*0014*/ 	.byte	0x00, 0xf0, 0x11, 0x00


	//----- nvinfo : EIATTR_KPARAM_INFO
	.align		4
.L_13:
        /*0018*/ 	.byte	0x04, 0x17
        /*001a*/ 	.short	(.L_15 - .L_14)
.L_14:
        /*001c*/ 	.word	0x00000000
        /*0020*/ 	.short	0x0001
        /*0022*/ 	.short	0x0008
        /*0024*/ 	.byte	0x00, 0xf4, 0x21, 0x00


	//----- nvinfo : EIATTR_KPARAM_INFO
	.align		4
.L_15:
        /*0028*/ 	.byte	0x04, 0x17
        /*002a*/ 	.short	(.L_17 - .L_16)
.L_16:
        /*002c*/ 	.word	0x00000000
        /*0030*/ 	.short	0x0000
        /*0032*/ 	.short	0x0000
        /*0034*/ 	.byte	0x00, 0xf4, 0x21, 0x00


	//----- nvinfo : EIATTR_SPARSE_MMA_MASK
	.align		4
.L_17:
        /*0038*/ 	.byte	0x03, 0x50
        /*003a*/ 	.short	0x0000


	//----- nvinfo : EIATTR_MAXREG_COUNT
	.align		4
        /*003c*/ 	.byte	0x03, 0x1b
        /*003e*/ 	.short	0x00ff


	//----- nvinfo : EIATTR_EXIT_INSTR_OFFSETS
	.align		4
        /*0040*/ 	.byte	0x04, 0x1c
        /*0042*/ 	.short	(.L_19 - .L_18)


	//   ....[0]....
.L_18:
        /*0044*/ 	.word	0x00000190


	//   ....[1]....
        /*0048*/ 	.word	0x000001d0


	//----- nvinfo : EIATTR_REQNTID
	.align		4
.L_19:
        /*004c*/ 	.byte	0x04, 0x10
        /*004e*/ 	.short	(.L_21 - .L_20)
.L_20:
        /*0050*/ 	.word	0x00000020
        /*0054*/ 	.word	0x00000001
        /*0058*/ 	.word	0x00000001


	//----- nvinfo : EIATTR_CBANK_PARAM_SIZE
	.align		4
.L_21:
        /*005c*/ 	.byte	0x03, 0x19
        /*005e*/ 	.short	0x0014


	//----- nvinfo : EIATTR_PARAM_CBANK
	.align		4
        /*0060*/ 	.byte	0x04, 0x0a
        /*0062*/ 	.short	(.L_23 - .L_22)
	.align		4
.L_22:
        /*0064*/ 	.word	index@(.nv.constant0.triton_poi_fused__weight_norm_interface_0)
        /*0068*/ 	.short	0x0210
        /*006a*/ 	.short	0x0014


	//----- nvinfo : EIATTR_SW_WAR
	.align		4
.L_23:
        /*006c*/ 	.byte	0x04, 0x36
        /*006e*/ 	.short	(.L_25 - .L_24)
.L_24:
        /*0070*/ 	.word	0x00000008
.L_25:


//--------------------- .nv.callgraph             --------------------------
	.section	.nv.callgraph,"",@"SHT_CUDA_CALLGRAPH"
	.align	4
	.sectionentsize	8
	.align		4
        /*0000*/ 	.word	0x00000000
	.align		4
        /*0004*/ 	.word	0xffffffff
	.align		4
        /*0008*/ 	.word	0x00000000
	.align		4
        /*000c*/ 	.word	0xfffffffe
	.align		4
        /*0010*/ 	.word	0x00000000
	.align		4
        /*0014*/ 	.word	0xfffffffd
	.align		4
        /*0018*/ 	.word	0x00000000
	.align		4
        /*001c*/ 	.word	0xfffffffc


//--------------------- .nv.constant4             --------------------------
	.section	.nv.constant4,"a",@progbits
	.align	8
	.align		8
.nv.constant4:
        /*0000*/ 	.dword	_$_str
	.align		8
        /*0008*/ 	.dword	_$_str_$_2


//--------------------- .text.triton_poi_fused__weight_norm_interface_0 --------------------------
	.section	.text.triton_poi_fused__weight_norm_interface_0,"ax",@progbits
	.align	128
        .global         triton_poi_fused__weight_norm_interface_0
        .type           triton_poi_fused__weight_norm_interface_0,@function
        .size           triton_poi_fused__weight_norm_interface_0,(.L_x_1 - triton_poi_fused__weight_norm_interface_0)
        .other          triton_poi_fused__weight_norm_interface_0,@"STO_CUDA_ENTRY STV_DEFAULT"
triton_poi_fused__weight_norm_interface_0:
.text.triton_poi_fused__weight_norm_interface_0:
[----:B------:R-:W0:Y:S02]  /*0000*/  LDC R1, c[0x0][0x28] ;  /* 0x00000a00ff017b82 */ /* 0x000e240000000800 */
[----:B------:R-:W1:Y:S01]  /*0010*/  S2R R9, SR_TID.X ;  /* 0x0000000000097919 */ /* 0x000e620000002100 */
[----:B------:R-:W2:Y:S01]  /*0020*/  LDC.64 R2, c[0x0][0x210] ;  /* 0x00008400ff027b82 */ /* 0x000ea20000000a00 */
[----:B------:R-:W-:Y:S01]  /*0030*/  HFMA2.MMA R4, -RZ, RZ, 0, 0 ;  /* 0x00000000ff047435 */ /* 0x000fe200000001ff */
[----:B------:R-:W-:Y:S01]  /*0040*/  ULDC.64 UR4, c[0x0][0x208] ;  /* 0x0000820000047ab9 */ /* 0x000fe20000000a00 */
[----:B------:R-:W3:Y:S01]  /*0050*/  S2R R7, SR_CTAID.X ;  /* 0x0000000000077919 */ /* 0x000ee20000002500 */
[----:B-1----:R-:W-:-:S04]  /*0060*/  LOP3.LUT R0, R9, 0x3, RZ, 0xc0, !PT ;  /* 0x0000000309007812 */ /* 0x002fc800078ec0ff */
[----:B---3--:R-:W-:Y:S01]  /*0070*/  LEA R7, R7, R0, 0x2 ;  /* 0x0000000007077211 */ /* 0x008fe200078e10ff */
[----:B------:R-:W-:-:S03]  /*0080*/  IMAD.MOV.U32 R0, RZ, RZ, RZ ;  /* 0x000000ffff007224 */ /* 0x000fc600078e00ff */
[C---:B------:R-:W-:Y:S02]  /*0090*/  ISETP.GE.AND P0, PT, R7.reuse, 0x4, PT ;  /* 0x000000040700780c */ /* 0x040fe40003f06270 */
[----:B------:R-:W-:-:S05]  /*00a0*/  SHF.L.U32 R5, R7, 0x2, RZ ;  /* 0x0000000207057819 */ /* 0x000fca00000006ff */
[----:B--2---:R-:W-:-:S06]  /*00b0*/  IMAD.WIDE R2, R5, 0x4, R2 ;  /* 0x0000000405027825 */ /* 0x004fcc00078e0202 */
[----:B------:R-:W2:Y:S01]  /*00c0*/  @!P0 LDG.E.EL R4, desc[UR4][R2.64+0x4] ;  /* 0x0000040402048981 */ /* 0x000ea2000c2e1900 */
[----:B------:R-:W-:-:S03]  /*00d0*/  MOV R6, RZ ;  /* 0x000000ff00067202 */ /* 0x000fc60000000f00 */
[----:B------:R-:W3:Y:S01]  /*00e0*/  @!P0 LDG.E.EL R0, desc[UR4][R2.64] ;  /* 0x0000000402008981 */ /* 0x000ee2000c2e1900 */
[----:B------:R-:W-:-:S03]  /*00f0*/  IMAD.MOV.U32 R8, RZ, RZ, RZ ;  /* 0x000000ffff087224 */ /* 0x000fc600078e00ff */
[----:B------:R-:W4:Y:S04]  /*0100*/  @!P0 LDG.E.EL R6, desc[UR4][R2.64+0x8] ;  /* 0x0000080402068981 */ /* 0x000f28000c2e1900 */
[----:B------:R-:W5:Y:S01]  /*0110*/  @!P0 LDG.E.EL R8, desc[UR4][R2.64+0xc] ;  /* 0x00000c0402088981 */ /* 0x000f62000c2e1900 */
[----:B------:R-:W-:-:S04]  /*0120*/  LOP3.LUT P0, RZ, R9, 0x1c, RZ, 0xc0, !PT ;  /* 0x0000001c09ff7812 */ /* 0x000fc8000780c0ff */
[----:B------:R-:W-:Y:S01]  /*0130*/  ISETP.LT.AND P0, PT, R7, 0x4, !P0 ;  /* 0x000000040700780c */ /* 0x000fe20004701270 */
[----:B--2---:R-:W-:-:S04]  /*0140*/  FMUL R5, R4, R4 ;  /* 0x0000000404057220 */ /* 0x004fc80000400000 */
[----:B---3--:R-:W-:Y:S02]  /*0150*/  FFMA R9, R0, R0, R5 ;  /* 0x0000000000097223 */ /* 0x008fe40000000005 */
[----:B------:R-:W1:Y:S02]  /*0160*/  LDC.64 R4, c[0x0][0x218] ;  /* 0x00008600ff047b82 */ /* 0x000e640000000a00 */
[----:B----4-:R-:W-:-:S04]  /*0170*/  FFMA R9, R6, R6, R9 ;  /* 0x0000000606097223 */ /* 0x010fc80000000009 */
[----:B-----5:R-:W-:Y:S01]  /*0180*/  FFMA R9, R8, R8, R9 ;  /* 0x0000000808097223 */ /* 0x020fe20000000009 */
[----:B------:R-:W-:Y:S06]  /*0190*/  @!P0 EXIT ;  /* 0x000000000000894d */ /* 0x000fec0003800000 */
[----:B------:R-:W0:Y:S01]  /*01a0*/  MUFU.SQRT R9, R9 ;  /* 0x0000000900097308 */ /* 0x000e220000002000 */
[----:B-1----:R-:W-:-:S05]  /*01b0*/  IMAD.WIDE R2, R7, 0x4, R4 ;  /* 0x0000000407027825 */ /* 0x002fca00078e0204 */
[----:B0-----:R-:W-:Y:S01]  /*01c0*/  STG.E desc[UR4][R2.64], R9 ;  /* 0x0000000902007986 */ /* 0x001fe2000c101904 */
[----:B------:R-:W-:Y:S05]  /*01d0*/  EXIT ;  /* 0x000000000000794d */ /* 0x000fea0003800000 */
.L_x_0:
[----:B------:R-:W-:-:S00]  /*01e0*/  BRA `(.L_x_0) ;  /* 0xfffffffc00fc7947 */ /* 0x000fc0000383ffff */
[----:B------:R-:W-:-:S00]  /*01f0*/  NOP ;  /* 0x0000000000007918 */ /* 0x000fc00000000000 */
        /* <DEDUP_REMOVED lines=8> */
.L_x_1:


//--------------------- .nv.global.init           --------------------------
	.section	.nv.global.init,"aw",@progbits
.nv.global.init:
	.type		_$_str,@object
	.size		_$_str,(_$_str_$_2 - _$_str)
_$_str:
        /*0000*/ 	.byte	0x5f, 0x5f, 0x43, 0x55, 0x44, 0x41, 0x5f, 0x46, 0x54, 0x5a, 0x00
	.type		_$_str_$_2,@object
	.size		_$_str_$_2,(.L_1 - _$_str_$_2)
_$_str_$_2:
        /*000b*/ 	.byte	0x5f, 0x5f, 0x43, 0x55, 0x44, 0x41, 0x5f, 0x50, 0x52, 0x45, 0x43, 0x5f, 0x53, 0x51, 0x52, 0x54
        /*001b*/ 	.byte	0x00
.L_1:


//--------------------- .nv.constant0.triton_poi_fused__weight_norm_interface_0 --------------------------
	.section	.nv.constant0.triton_poi_fused__weight_norm_interface_0,"a",@progbits
	.sectionflags	@""
	.align	4
.nv.constant0.triton_poi_fused__weight_norm_interface_0:
	.zero		548
